//
// Generated by NVIDIA NVVM Compiler
//
// Compiler Build ID: CL-36424714
// Cuda compilation tools, release 13.0, V13.0.88
// Based on NVVM 20.0.0
//

.version 9.0
.target sm_100
.address_size 64

	// .globl	_Z8AdditionPfS_S_i

.visible .entry _Z8AdditionPfS_S_i(
	.param .u64 .ptr .align 1 _Z8AdditionPfS_S_i_param_0,
	.param .u64 .ptr .align 1 _Z8AdditionPfS_S_i_param_1,
	.param .u64 .ptr .align 1 _Z8AdditionPfS_S_i_param_2,
	.param .u32 _Z8AdditionPfS_S_i_param_3
)
{
	.reg .pred 	%p<3>;
	.reg .b32 	%r<11>;
	.reg .b32 	%f<4>;
	.reg .b64 	%rd<11>;

	ld.param.u64 	%rd4, [_Z8AdditionPfS_S_i_param_0];
	ld.param.u64 	%rd5, [_Z8AdditionPfS_S_i_param_1];
	ld.param.u64 	%rd6, [_Z8AdditionPfS_S_i_param_2];
	ld.param.u32 	%r6, [_Z8AdditionPfS_S_i_param_3];
	mov.u32 	%r7, %tid.x;
	mov.u32 	%r8, %ctaid.x;
	mov.u32 	%r1, %ntid.x;
	mad.lo.s32 	%r10, %r8, %r1, %r7;
	setp.ge.s32 	%p1, %r10, %r6;
	@%p1 bra 	$L__BB0_3;
	mov.u32 	%r9, %nctaid.x;
	mul.lo.s32 	%r3, %r1, %r9;
	cvta.to.global.u64 	%rd1, %rd4;
	cvta.to.global.u64 	%rd2, %rd5;
	cvta.to.global.u64 	%rd3, %rd6;
$L__BB0_2:
	mul.wide.s32 	%rd7, %r10, 4;
	add.s64 	%rd8, %rd1, %rd7;
	ld.global.f32 	%f1, [%rd8];
	add.s64 	%rd9, %rd2, %rd7;
	ld.global.f32 	%f2, [%rd9];
	add.f32 	%f3, %f1, %f2;
	add.s64 	%rd10, %rd3, %rd7;
	st.global.f32 	[%rd10], %f3;
	add.s32 	%r10, %r10, %r3;
	setp.lt.s32 	%p2, %r10, %r6;
	@%p2 bra 	$L__BB0_2;
$L__BB0_3:
	ret;

}


// ===== COMPILED SASS (sm_100) =====

	.target	sm_100

	.elftype	@"ET_EXEC"


//--------------------- .note.nv.tkinfo           --------------------------
	.section	.note.nv.tkinfo,"",@"SHT_NOTE"
	.sectionflags	@"SHF_NOTE_NV_TKINFO"
	.tkinfo
        /*0018*/ 	.word	0x00000002
        /*0030*/ 	.string	""
        /*0030*/ 	.string	"ptxas"
        /*0030*/ 	.string	"Cuda compilation tools, release 13.0, V13.0.88"
        /*0030*/ 	.string	"Build cuda_13.0.r13.0/compiler.36424714_0"
        /*0030*/ 	.string	"-arch sm_100 -m 64 "



//--------------------- .note.nv.cuinfo           --------------------------
	.section	.note.nv.cuinfo,"",@"SHT_NOTE"
	.sectionflags	@"SHF_NOTE_NV_CUINFO"
        /*0018*/ 	.short	0x0002
        /*001a*/ 	.short	0x0064
        /*001c*/ 	.short	0x0082
	.zero		2


//--------------------- .nv.info                  --------------------------
	.section	.nv.info,"",@"SHT_CUDA_INFO"
	.align	4


	//----- nvinfo : EIATTR_REGCOUNT
	.align		4
        /*0000*/ 	.byte	0x04, 0x2f
        /*0002*/ 	.short	(.L_1 - .L_0)
	.align		4
.L_0:
        /*0004*/ 	.word	index@(_Z8AdditionPfS_S_i)
        /*0008*/ 	.word	0x00000014


	//----- nvinfo : EIATTR_FRAME_SIZE
	.align		4
.L_1:
        /*000c*/ 	.byte	0x04, 0x11
        /*000e*/ 	.short	(.L_3 - .L_2)
	.align		4
.L_2:
        /*0010*/ 	.word	index@(_Z8AdditionPfS_S_i)
        /*0014*/ 	.word	0x00000000


	//----- nvinfo : EIATTR_MIN_STACK_SIZE
	.align		4
.L_3:
        /*0018*/ 	.byte	0x04, 0x12
        /*001a*/ 	.short	(.L_5 - .L_4)
	.align		4
.L_4:
        /*001c*/ 	.word	index@(_Z8AdditionPfS_S_i)
        /*0020*/ 	.word	0x00000000
.L_5:


//--------------------- .nv.compat                --------------------------
	.section	.nv.compat,"",@"SHT_CUDA_COMPAT_INFO"
	.align	4
        /*0000*/ 	.byte	0x02, 0x09, 0x00, 0x00, 0x02, 0x02, 0x01, 0x00, 0x02, 0x05, 0x05, 0x00, 0x03, 0x07, 0x01, 0x01
        /*0010*/ 	.byte	0x02, 0x03, 0x00, 0x00, 0x02, 0x06, 0x01, 0x00, 0x04, 0x0b, 0x08, 0x00, 0x09, 0x00, 0x00, 0x00
        /*0020*/ 	.byte	0x00, 0x00, 0x00, 0x00


//--------------------- .nv.info._Z8AdditionPfS_S_i --------------------------
	.section	.nv.info._Z8AdditionPfS_S_i,"",@"SHT_CUDA_INFO"
	.sectionflags	@""
	.align	4


	//----- nvinfo : EIATTR_CUDA_API_VERSION
	.align		4
        /*0000*/ 	.byte	0x04, 0x37
        /*0002*/ 	.short	(.L_7 - .L_6)
.L_6:
        /*0004*/ 	.word	0x00000082


	//----- nvinfo : EIATTR_KPARAM_INFO
	.align		4
.L_7:
        /*0008*/ 	.byte	0x04, 0x17
        /*000a*/ 	.short	(.L_9 - .L_8)
.L_8:
        /*000c*/ 	.word	0x00000000
        /*0010*/ 	.short	0x0003
        /*0012*/ 	.short	0x0018
        /*0014*/ 	.byte	0x00, 0xf0, 0x11, 0x00


	//----- nvinfo : EIATTR_KPARAM_INFO
	.align		4
.L_9:
        /*0018*/ 	.byte	0x04, 0x17
        /*001a*/ 	.short	(.L_11 - .L_10)
.L_10:
        /*001c*/ 	.word	0x00000000
        /*0020*/ 	.short	0x0002
        /*0022*/ 	.short	0x0010
        /*0024*/ 	.byte	0x00, 0xf5, 0x21, 0x00


	//----- nvinfo : EIATTR_KPARAM_INFO
	.align		4
.L_11:
        /*0028*/ 	.byte	0x04, 0x17
        /*002a*/ 	.short	(.L_13 - .L_12)
.L_12:
        /*002c*/ 	.word	0x00000000
        /*0030*/ 	.short	0x0001
        /*0032*/ 	.short	0x0008
        /*0034*/ 	.byte	0x00, 0xf5, 0x21, 0x00


	//----- nvinfo : EIATTR_KPARAM_INFO
	.align		4
.L_13:
        /*0038*/ 	.byte	0x04, 0x17
        /*003a*/ 	.short	(.L_15 - .L_14)
.L_14:
        /*003c*/ 	.word	0x00000000
        /*0040*/ 	.short	0x0000
        /*0042*/ 	.short	0x0000
        /*0044*/ 	.byte	0x00, 0xf5, 0x21, 0x00


	//----- nvinfo : EIATTR_SPARSE_MMA_MASK
	.align		4
.L_15:
        /*0048*/ 	.byte	0x03, 0x50
        /*004a*/ 	.short	0x0000


	//----- nvinfo : EIATTR_MAXREG_COUNT
	.align		4
        /*004c*/ 	.byte	0x03, 0x1b
        /*004e*/ 	.short	0x00ff


	//----- nvinfo : EIATTR_MERCURY_ISA_VERSION
	.align		4
        /*0050*/ 	.byte	0x03, 0x5f
        /*0052*/ 	.short	0x0101


	//----- nvinfo : EIATTR_VRC_CTA_INIT_COUNT
	.align		4
        /*0054*/ 	.byte	0x02, 0x4a
	.zero		1
	.zero		1


	//----- nvinfo : EIATTR_EXIT_INSTR_OFFSETS
	.align		4
        /*0058*/ 	.byte	0x04, 0x1c
        /*005a*/ 	.short	(.L_17 - .L_16)


	//   ....[0]....
.L_16:
        /*005c*/ 	.word	0x00000070


	//   ....[1]....
        /*0060*/ 	.word	0x00000180


	//----- nvinfo : EIATTR_CRS_STACK_SIZE
	.align		4
.L_17:
        /*0064*/ 	.byte	0x04, 0x1e
        /*0066*/ 	.short	(.L_19 - .L_18)
.L_18:
        /*0068*/ 	.word	0x00000000


	//----- nvinfo : EIATTR_CBANK_PARAM_SIZE
	.align		4
.L_19:
        /*006c*/ 	.byte	0x03, 0x19
        /*006e*/ 	.short	0x001c


	//----- nvinfo : EIATTR_PARAM_CBANK
	.align		4
        /*0070*/ 	.byte	0x04, 0x0a
        /*0072*/ 	.short	(.L_21 - .L_20)
	.align		4
.L_20:
        /*0074*/ 	.word	index@(.nv.constant0._Z8AdditionPfS_S_i)
        /*0078*/ 	.short	0x0380
        /*007a*/ 	.short	0x001c


	//----- nvinfo : EIATTR_SW_WAR
	.align		4
.L_21:
        /*007c*/ 	.byte	0x04, 0x36
        /*007e*/ 	.short	(.L_23 - .L_22)
.L_22:
        /*0080*/ 	.word	0x00000008
.L_23:


//--------------------- .nv.callgraph             --------------------------
	.section	.nv.callgraph,"",@"SHT_CUDA_CALLGRAPH"
	.align	4
	.sectionentsize	8
	.align		4
        /*0000*/ 	.word	0x00000000
	.align		4
        /*0004*/ 	.word	0xffffffff
	.align		4
        /*0008*/ 	.word	0x00000000
	.align		4
        /*000c*/ 	.word	0xfffffffe
	.align		4
        /*0010*/ 	.word	0x00000000
	.align		4
        /*0014*/ 	.word	0xfffffffd
	.align		4
        /*0018*/ 	.word	0x00000000
	.align		4
        /*001c*/ 	.word	0xfffffffc


//--------------------- .text._Z8AdditionPfS_S_i  --------------------------
	.section	.text._Z8AdditionPfS_S_i,"ax",@progbits
	.align	128
        .global         _Z8AdditionPfS_S_i
        .type           _Z8AdditionPfS_S_i,@function
        .size           _Z8AdditionPfS_S_i,(.L_x_2 - _Z8AdditionPfS_S_i)
        .other          _Z8AdditionPfS_S_i,@"STO_CUDA_ENTRY STV_DEFAULT"
_Z8AdditionPfS_S_i:
.text._Z8AdditionPfS_S_i:
[----:B------:R-:W-:Y:S01]  /*0000*/  LDC R1, c[0x0][0x37c] ;  /* 0x0000df00ff017b82 */ /* 0x000fe20000000800 */
[----:B------:R-:W0:Y:S07]  /*0010*/  S2R R0, SR_TID.X ;  /* 0x0000000000007919 */ /* 0x000e2e0000002100 */
[----:B------:R-:W0:Y:S01]  /*0020*/  S2UR UR4, SR_CTAID.X ;  /* 0x00000000000479c3 */ /* 0x000e220000002500 */
[----:B------:R-:W1:Y:S07]  /*0030*/  LDCU UR5, c[0x0][0x398] ;  /* 0x00007300ff0577ac */ /* 0x000e6e0008000800 */
[----:B------:R-:W0:Y:S02]  /*0040*/  LDC R15, c[0x0][0x360] ;  /* 0x0000d800ff0f7b82 */ /* 0x000e240000000800 */
[----:B0-----:R-:W-:-:S05]  /*0050*/  IMAD R0, R15, UR4, R0 ;  /* 0x000000040f007c24 */ /* 0x001fca000f8e0200 */
[----:B-1----:R-:W-:-:S13]  /*0060*/  ISETP.GE.AND P0, PT, R0, UR5, PT ;  /* 0x0000000500007c0c */ /* 0x002fda000bf06270 */
[----:B------:R-:W-:Y:S05]  /*0070*/  @P0 EXIT ;  /* 0x000000000000094d */ /* 0x000fea0003800000 */
[----:B------:R-:W0:Y:S01]  /*0080*/  LDC.64 R12, c[0x0][0x390] ;  /* 0x0000e400ff0c7b82 */ /* 0x000e220000000a00 */
[----:B------:R-:W1:Y:S01]  /*0090*/  LDCU UR4, c[0x0][0x370] ;  /* 0x00006e00ff0477ac */ /* 0x000e620008000800 */
[----:B------:R-:W2:Y:S06]  /*00a0*/  LDCU.64 UR6, c[0x0][0x358] ;  /* 0x00006b00ff0677ac */ /* 0x000eac0008000a00 */
[----:B------:R-:W3:Y:S08]  /*00b0*/  LDC.64 R8, c[0x0][0x380] ;  /* 0x0000e000ff087b82 */ /* 0x000ef00000000a00 */
[----:B------:R-:W4:Y:S01]  /*00c0*/  LDC.64 R10, c[0x0][0x388] ;  /* 0x0000e200ff0a7b82 */ /* 0x000f220000000a00 */
[----:B-1----:R-:W-:-:S07]  /*00d0*/  IMAD R15, R15, UR4, RZ ;  /* 0x000000040f0f7c24 */ /* 0x002fce000f8e02ff */
.L_x_0:
[----:B---3--:R-:W-:-:S04]  /*00e0*/  IMAD.WIDE R2, R0, 0x4, R8 ;  /* 0x0000000400027825 */ /* 0x008fc800078e0208 */
[C---:B----4-:R-:W-:Y:S02]  /*00f0*/  IMAD.WIDE R4, R0.reuse, 0x4, R10 ;  /* 0x0000000400047825 */ /* 0x050fe400078e020a */
[----:B--2---:R-:W2:Y:S04]  /*0100*/  LDG.E R2, desc[UR6][R2.64] ;  /* 0x0000000602027981 */ /* 0x004ea8000c1e1900 */
[----:B------:R-:W2:Y:S01]  /*0110*/  LDG.E R5, desc[UR6][R4.64] ;  /* 0x0000000604057981 */ /* 0x000ea2000c1e1900 */
[----:B01----:R-:W-:Y:S01]  /*0120*/  IMAD.WIDE R6, R0, 0x4, R12 ;  /* 0x0000000400067825 */ /* 0x003fe200078e020c */
[----:B------:R-:W-:-:S04]  /*0130*/  IADD3 R0, PT, PT, R15, R0, RZ ;  /* 0x000000000f007210 */ /* 0x000fc80007ffe0ff */
[----:B------:R-:W-:Y:S01]  /*0140*/  ISETP.GE.AND P0, PT, R0, UR5, PT ;  /* 0x0000000500007c0c */ /* 0x000fe2000bf06270 */
[----:B--2---:R-:W-:-:S05]  /*0150*/  FADD R17, R2, R5 ;  /* 0x0000000502117221 */ /* 0x004fca0000000000 */
[----:B------:R1:W-:Y:S07]  /*0160*/  STG.E desc[UR6][R6.64], R17 ;  /* 0x0000001106007986 */ /* 0x0003ee000c101906 */
[----:B------:R-:W-:Y:S05]  /*0170*/  @!P0 BRA `(.L_x_0) ;  /* 0xfffffffc00d88947 */ /* 0x000fea000383ffff */
[----:B------:R-:W-:Y:S05]  /*0180*/  EXIT ;  /* 0x000000000000794d */ /* 0x000fea0003800000 */
.L_x_1:
[----:B------:R-:W-:-:S00]  /*0190*/  BRA `(.L_x_1) ;  /* 0xfffffffc00fc7947 */ /* 0x000fc0000383ffff */
[----:B------:R-:W-:-:S00]  /*01a0*/  NOP ;  /* 0x0000000000007918 */ /* 0x000fc00000000000 */
        /* <DEDUP_REMOVED lines=13> */
.L_x_2:


//--------------------- .nv.shared.reserved.0     --------------------------
	.section	.nv.shared.reserved.0,"aw",@nobits
	.weak		__nv_reservedSMEM_offset_0_alias
	.size		__nv_reservedSMEM_offset_0_alias, 0, 64
	.other		__nv_reservedSMEM_offset_0_alias,@"STO_CUDA_RESERVED_SHARED STV_DEFAULT"
__nv_reservedSMEM_offset_0_alias:
	.zero		0
	.zero		64


//--------------------- .nv.constant0._Z8AdditionPfS_S_i --------------------------
	.section	.nv.constant0._Z8AdditionPfS_S_i,"a",@progbits
	.sectionflags	@""
	.align	4
.nv.constant0._Z8AdditionPfS_S_i:
	.zero		924


//--------------------- SYMBOLS --------------------------

	.type		.nv.reservedSmem.offset0,@object
	.size		.nv.reservedSmem.offset0,0x4
